	.headerflags	@"EF_CUDA_TEXMODE_UNIFIED EF_CUDA_64BIT_ADDRESS EF_CUDA_ACCELERATORS EF_CUDA_SM90 EF_CUDA_VIRTUAL_SM(EF_CUDA_SM90)"
	.elftype	@"ET_EXEC"


//--------------------- .nv.info                  --------------------------
	.section	.nv.info,"",@"SHT_CUDA_INFO"
	.align	4


	//----- nvinfo : EIATTR_REGCOUNT
	.align		4
        /*0000*/ 	.byte	0x04, 0x2f
        /*0002*/ 	.short	(.L_3 - .L_2)
	.align		4
.L_2:
        /*0004*/ 	.word	index@(triton_poi_fused__native_batch_norm_legit_no_training_silu_24)
        /*0008*/ 	.word	0x00000028


	//----- nvinfo : EIATTR_MIN_STACK_SIZE
	.align		4
.L_3:
        /*000c*/ 	.byte	0x04, 0x12
        /*000e*/ 	.short	(.L_5 - .L_4)
	.align		4
.L_4:
        /*0010*/ 	.word	index@(triton_poi_fused__native_batch_norm_legit_no_training_silu_24)
        /*0014*/ 	.word	0x00000000


	//----- nvinfo : EIATTR_FRAME_SIZE
	.align		4
.L_5:
        /*0018*/ 	.byte	0x04, 0x11
        /*001a*/ 	.short	(.L_7 - .L_6)
	.align		4
.L_6:
        /*001c*/ 	.word	index@(triton_poi_fused__native_batch_norm_legit_no_training_silu_24)
        /*0020*/ 	.word	0x00000000


	//----- nvinfo : EIATTR_MIN_STACK_SIZE
	.align		4
.L_7:
        /*0024*/ 	.byte	0x04, 0x12
        /*0026*/ 	.short	(.L_9 - .L_8)
	.align		4
.L_8:
        /*0028*/ 	.word	index@(triton_poi_fused__native_batch_norm_legit_no_training_silu_24)
        /*002c*/ 	.word	0x00000000
.L_9:


//--------------------- .nv.info.triton_poi_fused__native_batch_norm_legit_no_training_silu_24 --------------------------
	.section	.nv.info.triton_poi_fused__native_batch_norm_legit_no_training_silu_24,"",@"SHT_CUDA_INFO"
	.sectionflags	@""
	.align	4


	//----- nvinfo : EIATTR_CUDA_API_VERSION
	.align		4
        /*0000*/ 	.byte	0x04, 0x37
        /*0002*/ 	.short	(.L_11 - .L_10)
.L_10:
        /*0004*/ 	.word	0x0000007c


	//----- nvinfo : EIATTR_KPARAM_INFO
	.align		4
.L_11:
        /*0008*/ 	.byte	0x04, 0x17
        /*000a*/ 	.short	(.L_13 - .L_12)
.L_12:
        /*000c*/ 	.word	0x00000000
        /*0010*/ 	.short	0x0007
        /*0012*/ 	.short	0x0034
        /*0014*/ 	.byte	0x00, 0xf0, 0x11, 0x00


	//----- nvinfo : EIATTR_KPARAM_INFO
	.align		4
.L_13:
        /*0018*/ 	.byte	0x04, 0x17
        /*001a*/ 	.short	(.L_15 - .L_14)
.L_14:
        /*001c*/ 	.word	0x00000000
        /*0020*/ 	.short	0x0006
        /*0022*/ 	.short	0x0030
        /*0024*/ 	.byte	0x00, 0xf0, 0x11, 0x00


	//----- nvinfo : EIATTR_KPARAM_INFO
	.align		4
.L_15:
        /*0028*/ 	.byte	0x04, 0x17
        /*002a*/ 	.short	(.L_17 - .L_16)
.L_16:
        /*002c*/ 	.word	0x00000000
        /*0030*/ 	.short	0x0005
        /*0032*/ 	.short	0x0028
        /*0034*/ 	.byte	0x00, 0xf4, 0x21, 0x00


	//----- nvinfo : EIATTR_KPARAM_INFO
	.align		4
.L_17:
        /*0038*/ 	.byte	0x04, 0x17
        /*003a*/ 	.short	(.L_19 - .L_18)
.L_18:
        /*003c*/ 	.word	0x00000000
        /*0040*/ 	.short	0x0004
        /*0042*/ 	.short	0x0020
        /*0044*/ 	.byte	0x00, 0xf4, 0x21, 0x00


	//----- nvinfo : EIATTR_KPARAM_INFO
	.align		4
.L_19:
        /*0048*/ 	.byte	0x04, 0x17
        /*004a*/ 	.short	(.L_21 - .L_20)
.L_20:
        /*004c*/ 	.word	0x00000000
        /*0050*/ 	.short	0x0003
        /*0052*/ 	.short	0x0018
        /*0054*/ 	.byte	0x00, 0xf4, 0x21, 0x00


	//----- nvinfo : EIATTR_KPARAM_INFO
	.align		4
.L_21:
        /*0058*/ 	.byte	0x04, 0x17
        /*005a*/ 	.short	(.L_23 - .L_22)
.L_22:
        /*005c*/ 	.word	0x00000000
        /*0060*/ 	.short	0x0002
        /*0062*/ 	.short	0x0010
        /*0064*/ 	.byte	0x00, 0xf4, 0x21, 0x00


	//----- nvinfo : EIATTR_KPARAM_INFO
	.align		4
.L_23:
        /*0068*/ 	.byte	0x04, 0x17
        /*006a*/ 	.short	(.L_25 - .L_24)
.L_24:
        /*006c*/ 	.word	0x00000000
        /*0070*/ 	.short	0x0001
        /*0072*/ 	.short	0x0008
        /*0074*/ 	.byte	0x00, 0xf4, 0x21, 0x00


	//----- nvinfo : EIATTR_KPARAM_INFO
	.align		4
.L_25:
        /*0078*/ 	.byte	0x04, 0x17
        /*007a*/ 	.short	(.L_27 - .L_26)
.L_26:
        /*007c*/ 	.word	0x00000000
        /*0080*/ 	.short	0x0000
        /*0082*/ 	.short	0x0000
        /*0084*/ 	.byte	0x00, 0xf4, 0x21, 0x00


	//----- nvinfo : EIATTR_SPARSE_MMA_MASK
	.align		4
.L_27:
        /*0088*/ 	.byte	0x03, 0x50
        /*008a*/ 	.short	0x0000


	//----- nvinfo : EIATTR_MAXREG_COUNT
	.align		4
        /*008c*/ 	.byte	0x03, 0x1b
        /*008e*/ 	.short	0x00ff


	//----- nvinfo : EIATTR_EXIT_INSTR_OFFSETS
	.align		4
        /*0090*/ 	.byte	0x04, 0x1c
        /*0092*/ 	.short	(.L_29 - .L_28)


	//   ....[0]....
.L_28:
        /*0094*/ 	.word	0x00001bc0


	//   ....[1]....
        /*0098*/ 	.word	0x00001c10


	//----- nvinfo : EIATTR_REQNTID
	.align		4
.L_29:
        /*009c*/ 	.byte	0x04, 0x10
        /*009e*/ 	.short	(.L_31 - .L_30)
.L_30:
        /*00a0*/ 	.word	0x00000100
        /*00a4*/ 	.word	0x00000001
        /*00a8*/ 	.word	0x00000001


	//----- nvinfo : EIATTR_CBANK_PARAM_SIZE
	.align		4
.L_31:
        /*00ac*/ 	.byte	0x03, 0x19
        /*00ae*/ 	.short	0x0038


	//----- nvinfo : EIATTR_PARAM_CBANK
	.align		4
        /*00b0*/ 	.byte	0x04, 0x0a
        /*00b2*/ 	.short	(.L_33 - .L_32)
	.align		4
.L_32:
        /*00b4*/ 	.word	index@(.nv.constant0.triton_poi_fused__native_batch_norm_legit_no_training_silu_24)
        /*00b8*/ 	.short	0x0210
        /*00ba*/ 	.short	0x0038


	//----- nvinfo : EIATTR_SW_WAR
	.align		4
.L_33:
        /*00bc*/ 	.byte	0x04, 0x36
        /*00be*/ 	.short	(.L_35 - .L_34)
.L_34:
        /*00c0*/ 	.word	0x00000008
.L_35:


//--------------------- .nv.callgraph             --------------------------
	.section	.nv.callgraph,"",@"SHT_CUDA_CALLGRAPH"
	.align	4
	.sectionentsize	8
	.align		4
        /*0000*/ 	.word	0x00000000
	.align		4
        /*0004*/ 	.word	0xffffffff
	.align		4
        /*0008*/ 	.word	0x00000000
	.align		4
        /*000c*/ 	.word	0xfffffffe
	.align		4
        /*0010*/ 	.word	0x00000000
	.align		4
        /*0014*/ 	.word	0xfffffffd
	.align		4
        /*0018*/ 	.word	0x00000000
	.align		4
        /*001c*/ 	.word	0xfffffffc


//--------------------- .nv.constant4             --------------------------
	.section	.nv.constant4,"a",@progbits
	.align	8
	.align		8
.nv.constant4:
        /*0000*/ 	.dword	_$_str
	.align		8
        /*0008*/ 	.dword	_$_str_$_2


//--------------------- .text.triton_poi_fused__native_batch_norm_legit_no_training_silu_24 --------------------------
	.section	.text.triton_poi_fused__native_batch_norm_legit_no_training_silu_24,"ax",@progbits
	.sectionflags	@"SHF_BARRIERS=1"
	.align	128
        .global         triton_poi_fused__native_batch_norm_legit_no_training_silu_24
        .type           triton_poi_fused__native_batch_norm_legit_no_training_silu_24,@function
        .size           triton_poi_fused__native_batch_norm_legit_no_training_silu_24,(.L_x_1 - triton_poi_fused__native_batch_norm_legit_no_training_silu_24)
        .other          triton_poi_fused__native_batch_norm_legit_no_training_silu_24,@"STO_CUDA_ENTRY STV_DEFAULT"
triton_poi_fused__native_batch_norm_legit_no_training_silu_24:
.text.triton_poi_fused__native_batch_norm_legit_no_training_silu_24:
[----:B------:R-:W0:Y:S01]  /*0000*/  LDC R1, c[0x0][0x28] ;  /* 0x00000a00ff017b82 */ /* 0x000e220000000800 */
[----:B------:R-:W1:Y:S07]  /*0010*/  S2R R0, SR_TID.X ;  /* 0x0000000000007919 */ /* 0x000e6e0000002100 */
[----:B------:R-:W2:Y:S01]  /*0020*/  LDC.64 R28, c[0x0][0x210] ;  /* 0x00008400ff1c7b82 */ /* 0x000ea20000000a00 */
[----:B------:R-:W-:Y:S02]  /*0030*/  CS2R R4, SRZ ;  /* 0x0000000000047805 */ /* 0x000fe4000001ff00 */
[----:B------:R-:W-:Y:S01]  /*0040*/  CS2R R6, SRZ ;  /* 0x0000000000067805 */ /* 0x000fe2000001ff00 */
[----:B------:R-:W3:Y:S01]  /*0050*/  S2R R2, SR_CTAID.X ;  /* 0x0000000000027919 */ /* 0x000ee20000002500 */
[----:B------:R-:W-:Y:S01]  /*0060*/  ULDC.64 UR6, c[0x0][0x208] ;  /* 0x0000820000067ab9 */ /* 0x000fe20000000a00 */
[----:B------:R-:W-:Y:S01]  /*0070*/  CS2R R10, SRZ ;  /* 0x00000000000a7805 */ /* 0x000fe2000001ff00 */
[----:B------:R-:W4:Y:S01]  /*0080*/  S2R R3, SR_CTAID.Y ;  /* 0x0000000000037919 */ /* 0x000f220000002600 */
[----:B------:R-:W5:Y:S08]  /*0090*/  LDC.64 R20, c[0x0][0x218] ;  /* 0x00008600ff147b82 */ /* 0x000f700000000a00 */
[----:B------:R-:W5:Y:S01]  /*00a0*/  LDC.64 R36, c[0x0][0x220] ;  /* 0x00008800ff247b82 */ /* 0x000f620000000a00 */
[----:B-1----:R-:W-:-:S02]  /*00b0*/  SHF.R.U32.HI R32, RZ, 0x2, R0 ;  /* 0x00000002ff207819 */ /* 0x002fc40000011600 */
[----:B------:R-:W-:Y:S02]  /*00c0*/  SHF.L.U32 R33, R0, 0x2, RZ ;  /* 0x0000000200217819 */ /* 0x000fe400000006ff */
[----:B---3--:R-:W-:Y:S02]  /*00d0*/  SHF.L.U32 R2, R2, 0x4, RZ ;  /* 0x0000000402027819 */ /* 0x008fe400000006ff */
[----:B------:R-:W-:Y:S02]  /*00e0*/  SGXT.U32 R32, R32, 0x6 ;  /* 0x000000062020781a */ /* 0x000fe40000000000 */
[----:B------:R-:W-:Y:S02]  /*00f0*/  LOP3.LUT R34, R2, 0xc, R33, 0xf8, !PT ;  /* 0x0000000c02227812 */ /* 0x000fe400078ef821 */
[----:B----4-:R-:W-:Y:S02]  /*0100*/  PRMT R23, R32, 0x6540, R3 ;  /* 0x0000654020177816 */ /* 0x010fe40000000003 */
[----:B------:R-:W-:-:S02]  /*0110*/  ISETP.GE.AND P0, PT, R34, 0x100, PT ;  /* 0x000001002200780c */ /* 0x000fc40003f06270 */
[CC--:B------:R-:W-:Y:S02]  /*0120*/  LEA R19, R23.reuse, R34.reuse, 0x8 ;  /* 0x0000002217137211 */ /* 0x0c0fe400078e40ff */
[C---:B------:R-:W-:Y:S02]  /*0130*/  ISETP.LT.AND P1, PT, R23.reuse, 0x100, !P0 ;  /* 0x000001001700780c */ /* 0x040fe40004721270 */
[----:B------:R-:W-:Y:S01]  /*0140*/  LOP3.LUT R9, R23, 0x80, RZ, 0xfc, !PT ;  /* 0x0000008017097812 */ /* 0x000fe200078efcff */
[----:B--2---:R-:W-:Y:S01]  /*0150*/  IMAD.WIDE R18, R19, 0x4, R28 ;  /* 0x0000000413127825 */ /* 0x004fe200078e021c */
[----:B------:R-:W-:Y:S02]  /*0160*/  LOP3.LUT R17, R23, 0xc0, RZ, 0xfc, !PT ;  /* 0x000000c017117812 */ /* 0x000fe400078efcff */
[C---:B------:R-:W-:Y:S02]  /*0170*/  ISETP.LT.AND P2, PT, R9.reuse, 0x100, !P0 ;  /* 0x000001000900780c */ /* 0x040fe40004741270 */
[----:B------:R-:W-:-:S02]  /*0180*/  LEA R25, R9, R34, 0x8 ;  /* 0x0000002209197211 */ /* 0x000fc400078e40ff */
[----:B------:R-:W-:-:S03]  /*0190*/  CS2R R8, SRZ ;  /* 0x0000000000087805 */ /* 0x000fc6000001ff00 */
[----:B------:R-:W2:Y:S01]  /*01a0*/  @P1 LDG.E.128 R4, desc[UR6][R18.64] ;  /* 0x0000000612041981 */ /* 0x000ea2000c1e1d00 */
[----:B------:R-:W-:Y:S01]  /*01b0*/  ISETP.LT.AND P1, PT, R17, 0x100, !P0 ;  /* 0x000001001100780c */ /* 0x000fe20004721270 */
[----:B------:R-:W-:Y:S01]  /*01c0*/  IMAD.WIDE R24, R25, 0x4, R28 ;  /* 0x0000000419187825 */ /* 0x000fe200078e021c */
[----:B------:R-:W-:Y:S02]  /*01d0*/  LEA R27, R17, R34, 0x8 ;  /* 0x00000022111b7211 */ /* 0x000fe400078e40ff */
[----:B------:R-:W-:Y:S02]  /*01e0*/  CS2R R12, SRZ ;  /* 0x00000000000c7805 */ /* 0x000fe4000001ff00 */
[----:B------:R-:W-:Y:S01]  /*01f0*/  CS2R R14, SRZ ;  /* 0x00000000000e7805 */ /* 0x000fe2000001ff00 */
[----:B------:R1:W3:Y:S01]  /*0200*/  @P2 LDG.E.128 R8, desc[UR6][R24.64] ;  /* 0x0000000618082981 */ /* 0x0002e2000c1e1d00 */
[----:B------:R-:W-:Y:S02]  /*0210*/  LOP3.LUT R31, R23, 0x40, RZ, 0xfc, !PT ;  /* 0x00000040171f7812 */ /* 0x000fe400078efcff */
[----:B------:R-:W-:Y:S01]  /*0220*/  CS2R R22, SRZ ;  /* 0x0000000000167805 */ /* 0x000fe2000001ff00 */
[----:B0----5:R-:W-:Y:S01]  /*0230*/  IMAD.WIDE R36, R34, 0x4, R36 ;  /* 0x0000000422247825 */ /* 0x021fe200078e0224 */
[----:B------:R-:W-:-:S03]  /*0240*/  CS2R R16, SRZ ;  /* 0x0000000000107805 */ /* 0x000fc6000001ff00 */
[----:B-1----:R-:W-:Y:S01]  /*0250*/  IMAD.WIDE R24, R27, 0x4, R28 ;  /* 0x000000041b187825 */ /* 0x002fe200078e021c */
[----:B------:R-:W-:-:S03]  /*0260*/  CS2R R18, SRZ ;  /* 0x0000000000127805 */ /* 0x000fc6000001ff00 */
[----:B------:R-:W-:Y:S01]  /*0270*/  IMAD.WIDE R26, R34, 0x4, R20 ;  /* 0x00000004221a7825 */ /* 0x000fe200078e0214 */
[----:B------:R-:W-:Y:S01]  /*0280*/  CS2R R20, SRZ ;  /* 0x0000000000147805 */ /* 0x000fe2000001ff00 */
[----:B------:R0:W4:Y:S01]  /*0290*/  @P1 LDG.E.128 R12, desc[UR6][R24.64] ;  /* 0x00000006180c1981 */ /* 0x000122000c1e1d00 */
[C---:B------:R-:W-:Y:S02]  /*02a0*/  ISETP.LT.AND P1, PT, R31.reuse, 0x100, !P0 ;  /* 0x000001001f00780c */ /* 0x040fe40004721270 */
[----:B------:R-:W-:Y:S01]  /*02b0*/  LEA R31, R31, R34, 0x8 ;  /* 0x000000221f1f7211 */ /* 0x000fe200078e40ff */
[----:B------:R1:W3:Y:S04]  /*02c0*/  @!P0 LDG.E.EL.128 R16, desc[UR6][R26.64] ;  /* 0x000000061a108981 */ /* 0x0002e8000c2e1d00 */
[----:B------:R-:W5:Y:S01]  /*02d0*/  @!P0 LDG.E.EL.128 R20, desc[UR6][R36.64] ;  /* 0x0000000624148981 */ /* 0x000f62000c2e1d00 */
[----:B------:R-:W-:Y:S01]  /*02e0*/  IMAD.WIDE R28, R31, 0x4, R28 ;  /* 0x000000041f1c7825 */ /* 0x000fe200078e021c */
[----:B0-----:R-:W-:Y:S01]  /*02f0*/  CS2R R24, SRZ ;  /* 0x0000000000187805 */ /* 0x001fe2000001ff00 */
[----:B------:R-:W0:Y:S01]  /*0300*/  LDC.64 R30, c[0x0][0x228] ;  /* 0x00008a00ff1e7b82 */ /* 0x000e220000000a00 */
[----:B-1----:R-:W-:-:S06]  /*0310*/  CS2R R26, SRZ ;  /* 0x00000000001a7805 */ /* 0x002fcc000001ff00 */
[----:B------:R1:W4:Y:S02]  /*0320*/  @P1 LDG.E.128 R24, desc[UR6][R28.64] ;  /* 0x000000061c181981 */ /* 0x000324000c1e1d00 */
[----:B-1----:R-:W-:Y:S01]  /*0330*/  CS2R R28, SRZ ;  /* 0x00000000001c7805 */ /* 0x002fe2000001ff00 */
[----:B0-----:R-:W-:Y:S01]  /*0340*/  IMAD.WIDE R36, R34, 0x4, R30 ;  /* 0x0000000422247825 */ /* 0x001fe200078e021e */
[----:B------:R-:W-:-:S06]  /*0350*/  CS2R R30, SRZ ;  /* 0x00000000001e7805 */ /* 0x000fcc000001ff00 */
[----:B------:R0:W4:Y:S01]  /*0360*/  @!P0 LDG.E.EL.128 R28, desc[UR6][R36.64] ;  /* 0x00000006241c8981 */ /* 0x000122000c2e1d00 */
[----:B-----5:R-:W-:Y:S01]  /*0370*/  FADD R35, R20, 0.0010000000474974513054 ;  /* 0x3a83126f14237421 */ /* 0x020fe20000000000 */
[----:B---3--:R-:W-:-:S03]  /*0380*/  FADD R20, -R19, R11 ;  /* 0x0000000b13147221 */ /* 0x008fc60000000100 */
[----:B------:R-:W1:Y:S01]  /*0390*/  MUFU.SQRT R11, R35 ;  /* 0x00000023000b7308 */ /* 0x000e620000002000 */
[C---:B--2---:R-:W-:Y:S01]  /*03a0*/  FADD R7, -R19.reuse, R7 ;  /* 0x0000000713077221 */ /* 0x044fe20000000100 */
[C---:B----4-:R-:W-:Y:S01]  /*03b0*/  FADD R15, -R19.reuse, R15 ;  /* 0x0000000f130f7221 */ /* 0x050fe20000000100 */
[----:B------:R-:W-:Y:S01]  /*03c0*/  FADD R22, R22, 0.0010000000474974513054 ;  /* 0x3a83126f16167421 */ /* 0x000fe20000000000 */
[----:B------:R-:W-:Y:S01]  /*03d0*/  FADD R27, -R19, R27 ;  /* 0x0000001b131b7221 */ /* 0x000fe20000000100 */
[C---:B------:R-:W-:Y:S01]  /*03e0*/  FADD R19, -R18.reuse, R10 ;  /* 0x0000000a12137221 */ /* 0x040fe20000000100 */
[----:B------:R-:W-:Y:S01]  /*03f0*/  FADD R10, R21, 0.0010000000474974513054 ;  /* 0x3a83126f150a7421 */ /* 0x000fe20000000000 */
[C---:B------:R-:W-:Y:S01]  /*0400*/  FADD R6, -R18.reuse, R6 ;  /* 0x0000000612067221 */ /* 0x040fe20000000100 */
[C---:B------:R-:W-:Y:S01]  /*0410*/  FADD R14, -R18.reuse, R14 ;  /* 0x0000000e120e7221 */ /* 0x040fe20000000100 */
[----:B------:R-:W-:Y:S02]  /*0420*/  FADD R26, -R18, R26 ;  /* 0x0000001a121a7221 */ /* 0x000fe40000000100 */
[----:B------:R-:W2:Y:S01]  /*0430*/  MUFU.SQRT R18, R22 ;  /* 0x0000001600127308 */ /* 0x000ea20000002000 */
[----:B-1----:R-:W-:-:S07]  /*0440*/  FSETP.GT.AND P5, PT, R11, 8.50705917302346158658e+37, PT ;  /* 0x7e8000000b00780b */ /* 0x002fce0003fa4000 */
[----:B------:R-:W1:Y:S01]  /*0450*/  MUFU.SQRT R10, R10 ;  /* 0x0000000a000a7308 */ /* 0x000e620000002000 */
[----:B------:R-:W-:Y:S01]  /*0460*/  FSETP.GEU.AND P6, PT, R11, 1.175494350822287508e-38, PT ;  /* 0x008000000b00780b */ /* 0x000fe20003fce000 */
[----:B------:R-:W-:-:S04]  /*0470*/  FADD R23, R23, 0.0010000000474974513054 ;  /* 0x3a83126f17177421 */ /* 0x000fc80000000000 */
[----:B------:R-:W-:Y:S01]  /*0480*/  @P5 FMUL R11, R11, 0.25 ;  /* 0x3e8000000b0b5820 */ /* 0x000fe20000400000 */
[----:B--2---:R-:W-:Y:S01]  /*0490*/  FSETP.GT.AND P3, PT, R18, 8.50705917302346158658e+37, PT ;  /* 0x7e8000001200780b */ /* 0x004fe20003f64000 */
[----:B------:R-:W-:Y:S01]  /*04a0*/  FADD R22, -R16, R12 ;  /* 0x0000000c10167221 */ /* 0x000fe20000000100 */
[----:B------:R-:W-:Y:S02]  /*04b0*/  FSETP.GEU.AND P4, PT, R18, 1.175494350822287508e-38, PT ;  /* 0x008000001200780b */ /* 0x000fe40003f8e000 */
[----:B-1----:R-:W-:-:S03]  /*04c0*/  FSETP.GT.AND P1, PT, R10, 8.50705917302346158658e+37, PT ;  /* 0x7e8000000a00780b */ /* 0x002fc60003f24000 */
[----:B------:R-:W-:Y:S01]  /*04d0*/  @!P6 FMUL R11, R11, 16777216 ;  /* 0x4b8000000b0be820 */ /* 0x000fe20000400000 */
[----:B------:R-:W-:Y:S01]  /*04e0*/  FSETP.GEU.AND P2, PT, R10, 1.175494350822287508e-38, PT ;  /* 0x008000000a00780b */ /* 0x000fe20003f4e000 */
[----:B------:R-:W-:Y:S01]  /*04f0*/  HFMA2.MMA R12, -RZ, RZ, 1.625, 0 ;  /* 0x3e800000ff0c7435 */ /* 0x000fe200000001ff */
[----:B0-----:R-:W0:Y:S03]  /*0500*/  MUFU.SQRT R36, R23 ;  /* 0x0000001700247308 */ /* 0x001e260000002000 */
[----:B------:R-:W-:Y:S01]  /*0510*/  @P3 FMUL R18, R18, 0.25 ;  /* 0x3e80000012123820 */ /* 0x000fe20000400000 */
[C---:B------:R-:W-:Y:S01]  /*0520*/  FADD R5, -R17.reuse, R5 ;  /* 0x0000000511057221 */ /* 0x040fe20000000100 */
[C---:B------:R-:W-:Y:S01]  /*0530*/  FADD R21, -R17.reuse, R9 ;  /* 0x0000000911157221 */ /* 0x040fe20000000100 */
[C---:B------:R-:W-:Y:S02]  /*0540*/  FADD R13, -R17.reuse, R13 ;  /* 0x0000000d110d7221 */ /* 0x040fe40000000100 */
[----:B------:R-:W1:Y:S01]  /*0550*/  MUFU.RCP R11, R11 ;  /* 0x0000000b000b7308 */ /* 0x000e620000001000 */
[----:B------:R-:W-:Y:S01]  /*0560*/  @P1 FMUL R10, R10, 0.25 ;  /* 0x3e8000000a0a1820 */ /* 0x000fe20000400000 */
[----:B------:R-:W-:Y:S01]  /*0570*/  FADD R25, -R17, R25 ;  /* 0x0000001911197221 */ /* 0x000fe20000000100 */
[----:B------:R-:W-:Y:S01]  /*0580*/  FADD R17, -R16, R8 ;  /* 0x0000000810117221 */ /* 0x000fe20000000100 */
[----:B------:R-:W-:Y:S01]  /*0590*/  FSEL R8, R12, 1, P5 ;  /* 0x3f8000000c087808 */ /* 0x000fe20002800000 */
[----:B------:R-:W-:Y:S01]  /*05a0*/  @!P2 FMUL R10, R10, 16777216 ;  /* 0x4b8000000a0aa820 */ /* 0x000fe20000400000 */
[----:B------:R-:W-:Y:S01]  /*05b0*/  @!P4 FMUL R18, R18, 16777216 ;  /* 0x4b8000001212c820 */ /* 0x000fe20000400000 */
[----:B------:R-:W-:Y:S01]  /*05c0*/  FADD R35, -R16, R24 ;  /* 0x0000001810237221 */ /* 0x000fe20000000100 */
[----:B0-----:R-:W-:Y:S01]  /*05d0*/  FSETP.GT.AND P5, PT, R36, 8.50705917302346158658e+37, PT ;  /* 0x7e8000002400780b */ /* 0x001fe20003fa4000 */
[----:B------:R-:W-:Y:S01]  /*05e0*/  @!P6 FMUL R8, R8, 16777216 ;  /* 0x4b8000000808e820 */ /* 0x000fe20000400000 */
[----:B------:R-:W0:Y:S01]  /*05f0*/  MUFU.RCP R24, R10 ;  /* 0x0000000a00187308 */ /* 0x000e220000001000 */
[----:B------:R-:W-:-:S02]  /*0600*/  FSEL R9, R12, 1, P1 ;  /* 0x3f8000000c097808 */ /* 0x000fc40000800000 */
[----:B------:R-:W-:-:S05]  /*0610*/  FSETP.GEU.AND P1, PT, R36, 1.175494350822287508e-38, PT ;  /* 0x008000002400780b */ /* 0x000fca0003f2e000 */
[----:B------:R-:W2:Y:S01]  /*0620*/  MUFU.RCP R23, R18 ;  /* 0x0000001200177308 */ /* 0x000ea20000001000 */
[----:B-1----:R-:W-:Y:S01]  /*0630*/  FMUL R11, R11, R8 ;  /* 0x000000080b0b7220 */ /* 0x002fe20000400000 */
[----:B------:R-:W-:Y:S01]  /*0640*/  FSEL R8, R12, 1, P3 ;  /* 0x3f8000000c087808 */ /* 0x000fe20001800000 */
[----:B------:R-:W-:-:S04]  /*0650*/  @!P2 FMUL R9, R9, 16777216 ;  /* 0x4b8000000909a820 */ /* 0x000fc80000400000 */
[----:B------:R-:W-:Y:S01]  /*0660*/  @!P4 FMUL R8, R8, 16777216 ;  /* 0x4b8000000808c820 */ /* 0x000fe20000400000 */
[----:B------:R-:W-:Y:S01]  /*0670*/  @P5 FMUL R36, R36, 0.25 ;  /* 0x3e80000024245820 */ /* 0x000fe20000400000 */
[----:B0-----:R-:W-:-:S03]  /*0680*/  FMUL R24, R24, R9 ;  /* 0x0000000918187220 */ /* 0x001fc60000400000 */
[----:B------:R-:W-:Y:S01]  /*0690*/  @!P1 FMUL R36, R36, 16777216 ;  /* 0x4b80000024249820 */ /* 0x000fe20000400000 */
[----:B--2---:R-:W-:Y:S02]  /*06a0*/  FMUL R23, R23, R8 ;  /* 0x0000000817177220 */ /* 0x004fe40000400000 */
[----:B------:R-:W0:Y:S01]  /*06b0*/  LDC.64 R8, c[0x0][0x230] ;  /* 0x00008c00ff087b82 */ /* 0x000e220000000a00 */
[----:B------:R-:W-:Y:S02]  /*06c0*/  FADD R4, -R16, R4 ;  /* 0x0000000410047221 */ /* 0x000fe40000000100 */
[----:B------:R1:W2:Y:S01]  /*06d0*/  MUFU.RCP R16, R36 ;  /* 0x0000002400107308 */ /* 0x0002a20000001000 */
[----:B------:R-:W-:-:S05]  /*06e0*/  FSEL R37, R12, 1, P5 ;  /* 0x3f8000000c257808 */ /* 0x000fca0002800000 */
[----:B------:R-:W-:Y:S01]  /*06f0*/  @!P1 FMUL R37, R37, 16777216 ;  /* 0x4b80000025259820 */ /* 0x000fe20000400000 */
[-C--:B------:R-:W-:Y:S01]  /*0700*/  FMUL R18, R25, R24.reuse ;  /* 0x0000001819127220 */ /* 0x080fe20000400000 */
[-C--:B------:R-:W-:Y:S01]  /*0710*/  FMUL R13, R13, R24.reuse ;  /* 0x000000180d0d7220 */ /* 0x080fe20000400000 */
[-C--:B-1----:R-:W-:Y:S01]  /*0720*/  FMUL R36, R21, R24.reuse ;  /* 0x0000001815247220 */ /* 0x082fe20000400000 */
[-C--:B------:R-:W-:Y:S01]  /*0730*/  FMUL R35, R35, R11.reuse ;  /* 0x0000000b23237220 */ /* 0x080fe20000400000 */
[-C--:B------:R-:W-:Y:S01]  /*0740*/  FMUL R17, R17, R11.reuse ;  /* 0x0000000b11117220 */ /* 0x080fe20000400000 */
[----:B------:R-:W-:Y:S01]  /*0750*/  FMUL R22, R22, R11 ;  /* 0x0000000b16167220 */ /* 0x000fe20000400000 */
[----:B--2---:R-:W-:Y:S01]  /*0760*/  FMUL R16, R16, R37 ;  /* 0x0000002510107220 */ /* 0x004fe20000400000 */
[----:B------:R-:W-:Y:S01]  /*0770*/  FMUL R37, R4, R11 ;  /* 0x0000000b04257220 */ /* 0x000fe20000400000 */
[----:B------:R-:W-:Y:S01]  /*0780*/  FMUL R4, R5, R24 ;  /* 0x0000001805047220 */ /* 0x000fe20000400000 */
[----:B------:R-:W-:Y:S01]  /*0790*/  CS2R R10, SRZ ;  /* 0x00000000000a7805 */ /* 0x000fe2000001ff00 */
[----:B0-----:R-:W-:Y:S01]  /*07a0*/  IMAD.WIDE R24, R34, 0x4, R8 ;  /* 0x0000000422187825 */ /* 0x001fe200078e0208 */
[----:B------:R-:W-:-:S06]  /*07b0*/  CS2R R8, SRZ ;  /* 0x0000000000087805 */ /* 0x000fcc000001ff00 */
[----:B------:R0:W2:Y:S01]  /*07c0*/  @!P0 LDG.E.EL.128 R8, desc[UR6][R24.64] ;  /* 0x0000000618088981 */ /* 0x0000a2000c2e1d00 */
[----:B------:R-:W1:Y:S01]  /*07d0*/  S2R R21, SR_TID.X ;  /* 0x0000000000157919 */ /* 0x000e620000002100 */
[----:B------:R-:W3:Y:S01]  /*07e0*/  S2UR UR5, SR_CgaCtaId ;  /* 0x00000000000579c3 */ /* 0x000ee20000008800 */
[-C--:B------:R-:W-:Y:S01]  /*07f0*/  FMUL R6, R6, R23.reuse ;  /* 0x0000001706067220 */ /* 0x080fe20000400000 */
[-C--:B------:R-:W-:Y:S01]  /*0800*/  FMUL R19, R19, R23.reuse ;  /* 0x0000001713137220 */ /* 0x080fe20000400000 */
[-C--:B------:R-:W-:Y:S01]  /*0810*/  FMUL R20, R20, R16.reuse ;  /* 0x0000001014147220 */ /* 0x080fe20000400000 */
[-C--:B0-----:R-:W-:Y:S01]  /*0820*/  FMUL R25, R26, R23.reuse ;  /* 0x000000171a197220 */ /* 0x081fe20000400000 */
[----:B------:R-:W-:Y:S01]  /*0830*/  FMUL R23, R14, R23 ;  /* 0x000000170e177220 */ /* 0x000fe20000400000 */
[----:B------:R-:W-:Y:S01]  /*0840*/  FMUL R14, R27, R16 ;  /* 0x000000101b0e7220 */ /* 0x000fe20000400000 */
[----:B------:R-:W-:Y:S02]  /*0850*/  UMOV UR4, 0x400 ;  /* 0x0000040000047882 */ /* 0x000fe40000000000 */
[----:B---3--:R-:W-:Y:S01]  /*0860*/  UPRMT UR4, UR5, 0x654, UR4 ;  /* 0x0000065405047896 */ /* 0x008fe20008000004 */
[----:B--2---:R-:W-:-:S04]  /*0870*/  FFMA R37, R37, R28, R8 ;  /* 0x0000001c25257223 */ /* 0x004fc80000000008 */
[----:B------:R-:W-:-:S04]  /*0880*/  FADD R5, RZ, -R37 ;  /* 0x80000025ff057221 */ /* 0x000fc80000000000 */
[----:B------:R-:W-:-:S05]  /*0890*/  FMUL R5, R5, 1.4426950216293334961 ;  /* 0x3fb8aa3b05057820 */ /* 0x000fca0000400000 */
[----:B------:R-:W-:Y:S01]  /*08a0*/  FSETP.GEU.AND P0, PT, R5, -126, PT ;  /* 0xc2fc00000500780b */ /* 0x000fe20003f0e000 */
[----:B------:R-:W-:Y:S01]  /*08b0*/  FFMA R4, R4, R29, R9 ;  /* 0x0000001d04047223 */ /* 0x000fe20000000009 */
[----:B------:R-:W-:-:S11]  /*08c0*/  FFMA R35, R35, R28, R8 ;  /* 0x0000001c23237223 */ /* 0x000fd60000000008 */
[----:B------:R-:W-:Y:S01]  /*08d0*/  @!P0 FMUL R5, R5, 0.5 ;  /* 0x3f00000005058820 */ /* 0x000fe20000400000 */
[----:B------:R-:W-:-:S05]  /*08e0*/  FFMA R17, R17, R28, R8 ;  /* 0x0000001c11117223 */ /* 0x000fca0000000008 */
[----:B------:R-:W0:Y:S01]  /*08f0*/  MUFU.EX2 R5, R5 ;  /* 0x0000000500057308 */ /* 0x000e220000000800 */
[----:B------:R-:W-:Y:S01]  /*0900*/  FFMA R22, R22, R28, R8 ;  /* 0x0000001c16167223 */ /* 0x000fe20000000008 */
[----:B------:R-:W-:Y:S01]  /*0910*/  FMUL R8, R7, R16 ;  /* 0x0000001007087220 */ /* 0x000fe20000400000 */
[----:B------:R-:W-:-:S04]  /*0920*/  FADD R7, RZ, -R4 ;  /* 0x80000004ff077221 */ /* 0x000fc80000000000 */
[----:B------:R-:W-:Y:S01]  /*0930*/  FMUL R7, R7, 1.4426950216293334961 ;  /* 0x3fb8aa3b07077820 */ /* 0x000fe20000400000 */
[----:B------:R-:W-:-:S04]  /*0940*/  FMUL R16, R15, R16 ;  /* 0x000000100f107220 */ /* 0x000fc80000400000 */
[----:B------:R-:W-:Y:S01]  /*0950*/  FSETP.GEU.AND P2, PT, R7, -126, PT ;  /* 0xc2fc00000700780b */ /* 0x000fe20003f4e000 */
[----:B0-----:R-:W-:Y:S01]  /*0960*/  @!P0 FMUL R5, R5, R5 ;  /* 0x0000000505058220 */ /* 0x001fe20000400000 */
[----:B------:R-:W-:-:S03]  /*0970*/  FFMA R6, R6, R30, R10 ;  /* 0x0000001e06067223 */ /* 0x000fc6000000000a */
[----:B------:R-:W-:Y:S01]  /*0980*/  FADD R15, R5, 1 ;  /* 0x3f800000050f7421 */ /* 0x000fe20000000000 */
[----:B------:R-:W-:Y:S01]  /*0990*/  FFMA R24, R14, R31, R11 ;  /* 0x0000001f0e187223 */ /* 0x000fe2000000000b */
[----:B------:R-:W-:-:S03]  /*09a0*/  FADD R14, RZ, -R6 ;  /* 0x80000006ff0e7221 */ /* 0x000fc60000000000 */
[----:B------:R-:W-:Y:S01]  /*09b0*/  FSETP.GT.AND P0, PT, R15, 8.50705917302346158658e+37, PT ;  /* 0x7e8000000f00780b */ /* 0x000fe20003f04000 */
[----:B------:R-:W-:Y:S02]  /*09c0*/  FMUL R14, R14, 1.4426950216293334961 ;  /* 0x3fb8aa3b0e0e7820 */ /* 0x000fe40000400000 */
[----:B------:R-:W-:Y:S01]  /*09d0*/  @!P2 FMUL R7, R7, 0.5 ;  /* 0x3f0000000707a820 */ /* 0x000fe20000400000 */
[-CC-:B------:R-:W-:Y:S01]  /*09e0*/  FFMA R18, R18, R29.reuse, R9.reuse ;  /* 0x0000001d12127223 */ /* 0x180fe20000000009 */
[-CC-:B------:R-:W-:Y:S01]  /*09f0*/  FFMA R36, R36, R29.reuse, R9.reuse ;  /* 0x0000001d24247223 */ /* 0x180fe20000000009 */
[----:B------:R-:W-:Y:S01]  /*0a00*/  FFMA R13, R13, R29, R9 ;  /* 0x0000001d0d0d7223 */ /* 0x000fe20000000009 */
[----:B------:R-:W-:Y:S01]  /*0a10*/  FADD R28, RZ, -R35 ;  /* 0x80000023ff1c7221 */ /* 0x000fe20000000000 */
[----:B-1----:R-:W-:Y:S02]  /*0a20*/  SHF.L.U32 R9, R21, 0xa, RZ ;  /* 0x0000000a15097819 */ /* 0x002fe400000006ff */
[----:B------:R-:W0:Y:S01]  /*0a30*/  MUFU.EX2 R21, R7 ;  /* 0x0000000700157308 */ /* 0x000e220000000800 */
[----:B------:R-:W-:Y:S01]  /*0a40*/  FSETP.GEU.AND P3, PT, R14, -126, PT ;  /* 0xc2fc00000e00780b */ /* 0x000fe20003f6e000 */
[----:B------:R-:W-:Y:S01]  /*0a50*/  FMUL R28, R28, 1.4426950216293334961 ;  /* 0x3fb8aa3b1c1c7820 */ /* 0x000fe20000400000 */
[----:B------:R-:W-:Y:S01]  /*0a60*/  LOP3.LUT R9, R9, 0xc00, RZ, 0xc0, !PT ;  /* 0x00000c0009097812 */ /* 0x000fe200078ec0ff */
[----:B------:R-:W-:Y:S01]  /*0a70*/  @P0 FMUL R15, R15, 0.25 ;  /* 0x3e8000000f0f0820 */ /* 0x000fe20000400000 */
[-CC-:B------:R-:W-:Y:S01]  /*0a80*/  FFMA R8, R8, R31.reuse, R11.reuse ;  /* 0x0000001f08087223 */ /* 0x180fe2000000000b */
[-CC-:B------:R-:W-:Y:S01]  /*0a90*/  FFMA R20, R20, R31.reuse, R11.reuse ;  /* 0x0000001f14147223 */ /* 0x180fe2000000000b */
[----:B------:R-:W-:Y:S01]  /*0aa0*/  FFMA R16, R16, R31, R11 ;  /* 0x0000001f10107223 */ /* 0x000fe2000000000b */
[----:B------:R-:W-:Y:S01]  /*0ab0*/  LOP3.LUT R11, R9, 0x100, RZ, 0xfc, !PT ;  /* 0x00000100090b7812 */ /* 0x000fe200078efcff */
[----:B------:R-:W1:Y:S01]  /*0ac0*/  MUFU.RCP R26, R15 ;  /* 0x0000000f001a7308 */ /* 0x000e620000001000 */
[----:B------:R-:W-:Y:S01]  /*0ad0*/  FSETP.GEU.AND P1, PT, R28, -126, PT ;  /* 0xc2fc00001c00780b */ /* 0x000fe20003f2e000 */
[-CC-:B------:R-:W-:Y:S01]  /*0ae0*/  FFMA R25, R25, R30.reuse, R10.reuse ;  /* 0x0000001e19197223 */ /* 0x180fe2000000000a */
[-CC-:B------:R-:W-:Y:S01]  /*0af0*/  FFMA R19, R19, R30.reuse, R10.reuse ;  /* 0x0000001e13137223 */ /* 0x180fe2000000000a */
[----:B------:R-:W-:Y:S01]  /*0b00*/  FFMA R23, R23, R30, R10 ;  /* 0x0000001e17177223 */ /* 0x000fe2000000000a */
[----:B------:R-:W-:Y:S01]  /*0b10*/  LEA.HI R30, R11, UR4, RZ, 0x1c ;  /* 0x000000040b1e7c11 */ /* 0x000fe2000f8fe0ff */
[----:B------:R-:W-:Y:S01]  /*0b20*/  FADD R11, RZ, -R18 ;  /* 0x80000012ff0b7221 */ /* 0x000fe20000000000 */
[----:B------:R-:W-:Y:S01]  /*0b30*/  @!P3 FMUL R14, R14, 0.5 ;  /* 0x3f0000000e0eb820 */ /* 0x000fe20000400000 */
[----:B------:R-:W-:Y:S01]  /*0b40*/  LOP3.LUT R27, R9, 0x200, RZ, 0xfc, !PT ;  /* 0x00000200091b7812 */ /* 0x000fe200078efcff */
[----:B0-----:R-:W-:Y:S01]  /*0b50*/  @!P2 FMUL R21, R21, R21 ;  /* 0x000000151515a220 */ /* 0x001fe20000400000 */
[----:B------:R-:W-:Y:S01]  /*0b60*/  LOP3.LUT R5, R9, R32, RZ, 0xfc, !PT ;  /* 0x0000002009057212 */ /* 0x000fe200078efcff */
[----:B------:R-:W-:Y:S01]  /*0b70*/  FMUL R11, R11, 1.4426950216293334961 ;  /* 0x3fb8aa3b0b0b7820 */ /* 0x000fe20000400000 */
[----:B------:R-:W-:-:S02]  /*0b80*/  LEA.HI R10, R9, UR4, RZ, 0x1c ;  /* 0x00000004090a7c11 */ /* 0x000fc4000f8fe0ff */
[----:B------:R-:W-:Y:S01]  /*0b90*/  LOP3.LUT R9, R9, 0x300, RZ, 0xfc, !PT ;  /* 0x0000030009097812 */ /* 0x000fe200078efcff */
[----:B------:R-:W-:Y:S01]  /*0ba0*/  FADD R21, R21, 1 ;  /* 0x3f80000015157421 */ /* 0x000fe20000000000 */
[----:B------:R-:W-:Y:S01]  /*0bb0*/  FSEL R29, R12, 1, P0 ;  /* 0x3f8000000c1d7808 */ /* 0x000fe20000000000 */
[----:B------:R-:W0:Y:S01]  /*0bc0*/  MUFU.EX2 R14, R14 ;  /* 0x0000000e000e7308 */ /* 0x000e220000000800 */
[----:B------:R-:W-:Y:S01]  /*0bd0*/  LEA.HI R32, R27, UR4, RZ, 0x1c ;  /* 0x000000041b207c11 */ /* 0x000fe2000f8fe0ff */
[----:B------:R-:W-:Y:S01]  /*0be0*/  @!P1 FMUL R28, R28, 0.5 ;  /* 0x3f0000001c1c9820 */ /* 0x000fe20000400000 */
[----:B------:R-:W-:Y:S01]  /*0bf0*/  FADD R27, RZ, -R25 ;  /* 0x80000019ff1b7221 */ /* 0x000fe20000000000 */
[----:B------:R-:W-:Y:S02]  /*0c00*/  LEA.HI R34, R9, UR4, RZ, 0x1c ;  /* 0x0000000409227c11 */ /* 0x000fe4000f8fe0ff */
[----:B------:R-:W-:Y:S02]  /*0c10*/  FSETP.GEU.AND P4, PT, R11, -126, PT ;  /* 0xc2fc00000b00780b */ /* 0x000fe40003f8e000 */
[----:B------:R-:W-:Y:S01]  /*0c20*/  LEA R9, R5, R30, 0x2 ;  /* 0x0000001e05097211 */ /* 0x000fe200078e10ff */
[----:B-1----:R-:W-:Y:S01]  /*0c30*/  FMUL R30, R26, R29 ;  /* 0x0000001d1a1e7220 */ /* 0x002fe20000400000 */
[----:B------:R-:W-:Y:S01]  /*0c40*/  FSETP.GT.AND P5, PT, R21, 8.50705917302346158658e+37, PT ;  /* 0x7e8000001500780b */ /* 0x000fe20003fa4000 */
[----:B------:R1:W2:Y:S01]  /*0c50*/  MUFU.EX2 R15, R28 ;  /* 0x0000001c000f7308 */ /* 0x0002a20000000800 */
[----:B------:R-:W-:Y:S01]  /*0c60*/  FMUL R27, R27, 1.4426950216293334961 ;  /* 0x3fb8aa3b1b1b7820 */ /* 0x000fe20000400000 */
[----:B------:R-:W-:-:S04]  /*0c70*/  FADD R26, RZ, -R24 ;  /* 0x80000018ff1a7221 */ /* 0x000fc80000000000 */
[----:B------:R-:W-:Y:S01]  /*0c80*/  FMUL R26, R26, 1.4426950216293334961 ;  /* 0x3fb8aa3b1a1a7820 */ /* 0x000fe20000400000 */
[----:B------:R-:W-:Y:S01]  /*0c90*/  FSETP.GEU.AND P6, PT, R27, -126, PT ;  /* 0xc2fc00001b00780b */ /* 0x000fe20003fce000 */
[----:B------:R-:W-:Y:S01]  /*0ca0*/  @!P4 FMUL R11, R11, 0.5 ;  /* 0x3f0000000b0bc820 */ /* 0x000fe20000400000 */
[----:B0-----:R-:W-:Y:S02]  /*0cb0*/  @!P3 FMUL R14, R14, R14 ;  /* 0x0000000e0e0eb220 */ /* 0x001fe40000400000 */
[----:B------:R-:W-:Y:S01]  /*0cc0*/  FSETP.GEU.AND P0, PT, R26, -126, PT ;  /* 0xc2fc00001a00780b */ /* 0x000fe20003f0e000 */
[----:B------:R-:W-:Y:S01]  /*0cd0*/  @P5 FMUL R21, R21, 0.25 ;  /* 0x3e80000015155820 */ /* 0x000fe20000400000 */
[----:B-1----:R-:W-:Y:S01]  /*0ce0*/  FADD R28, R14, 1 ;  /* 0x3f8000000e1c7421 */ /* 0x002fe20000000000 */
[----:B------:R-:W0:Y:S01]  /*0cf0*/  MUFU.EX2 R11, R11 ;  /* 0x0000000b000b7308 */ /* 0x000e220000000800 */
[----:B--2---:R-:W-:Y:S01]  /*0d00*/  @!P1 FMUL R15, R15, R15 ;  /* 0x0000000f0f0f9220 */ /* 0x004fe20000400000 */
[----:B------:R-:W-:-:S03]  /*0d10*/  FADD R14, RZ, -R17 ;  /* 0x80000011ff0e7221 */ /* 0x000fc60000000000 */
[----:B------:R-:W-:Y:S01]  /*0d20*/  FADD R29, R15, 1 ;  /* 0x3f8000000f1d7421 */ /* 0x000fe20000000000 */
[----:B------:R-:W-:Y:S01]  /*0d30*/  @!P6 FMUL R27, R27, 0.5 ;  /* 0x3f0000001b1be820 */ /* 0x000fe20000400000 */
[----:B------:R-:W-:Y:S01]  /*0d40*/  FMUL R15, R14, 1.4426950216293334961 ;  /* 0x3fb8aa3b0e0f7820 */ /* 0x000fe20000400000 */
[----:B------:R-:W1:Y:S01]  /*0d50*/  MUFU.RCP R21, R21 ;  /* 0x0000001500157308 */ /* 0x000e620000001000 */
[----:B------:R-:W-:Y:S01]  /*0d60*/  FSETP.GT.AND P1, PT, R28, 8.50705917302346158658e+37, PT ;  /* 0x7e8000001c00780b */ /* 0x000fe20003f24000 */
[----:B------:R-:W-:Y:S02]  /*0d70*/  @!P0 FMUL R26, R26, 0.5 ;  /* 0x3f0000001a1a8820 */ /* 0x000fe40000400000 */
[----:B------:R-:W-:-:S04]  /*0d80*/  FSETP.GEU.AND P3, PT, R15, -126, PT ;  /* 0xc2fc00000f00780b */ /* 0x000fc80003f6e000 */
[----:B------:R-:W2:Y:S01]  /*0d90*/  MUFU.EX2 R27, R27 ;  /* 0x0000001b001b7308 */ /* 0x000ea20000000800 */
[----:B------:R-:W-:Y:S01]  /*0da0*/  FMUL R37, R37, R30 ;  /* 0x0000001e25257220 */ /* 0x000fe20000400000 */
[----:B------:R-:W-:Y:S01]  /*0db0*/  FSEL R30, R12, 1, P5 ;  /* 0x3f8000000c1e7808 */ /* 0x000fe20002800000 */
[----:B0-----:R-:W-:-:S05]  /*0dc0*/  @!P4 FMUL R11, R11, R11 ;  /* 0x0000000b0b0bc220 */ /* 0x001fca0000400000 */
[----:B------:R-:W0:Y:S01]  /*0dd0*/  MUFU.EX2 R14, R26 ;  /* 0x0000001a000e7308 */ /* 0x000e220000000800 */
[----:B------:R-:W-:Y:S01]  /*0de0*/  @P1 FMUL R28, R28, 0.25 ;  /* 0x3e8000001c1c1820 */ /* 0x000fe20000400000 */
[----:B-1----:R-:W-:Y:S01]  /*0df0*/  FMUL R31, R21, R30 ;  /* 0x0000001e151f7220 */ /* 0x002fe20000400000 */
[----:B------:R-:W-:Y:S01]  /*0e00*/  FADD R30, R11, 1 ;  /* 0x3f8000000b1e7421 */ /* 0x000fe20000000000 */
[----:B------:R-:W-:Y:S01]  /*0e10*/  FSETP.GT.AND P2, PT, R29, 8.50705917302346158658e+37, PT ;  /* 0x7e8000001d00780b */ /* 0x000fe20003f44000 */
[----:B------:R-:W-:Y:S01]  /*0e20*/  @!P3 FMUL R15, R15, 0.5 ;  /* 0x3f0000000f0fb820 */ /* 0x000fe20000400000 */
[----:B--2---:R-:W-:Y:S02]  /*0e30*/  @!P6 FMUL R27, R27, R27 ;  /* 0x0000001b1b1be220 */ /* 0x004fe40000400000 */
[----:B------:R-:W1:Y:S01]  /*0e40*/  MUFU.RCP R28, R28 ;  /* 0x0000001c001c7308 */ /* 0x000e620000001000 */
[----:B------:R-:W-:Y:S01]  /*0e50*/  FSETP.GT.AND P4, PT, R30, 8.50705917302346158658e+37, PT ;  /* 0x7e8000001e00780b */ /* 0x000fe20003f84000 */
[----:B------:R-:W-:Y:S01]  /*0e60*/  FADD R21, R27, 1 ;  /* 0x3f8000001b157421 */ /* 0x000fe20000000000 */
[----:B0-----:R-:W-:-:S05]  /*0e70*/  @!P0 FMUL R14, R14, R14 ;  /* 0x0000000e0e0e8220 */ /* 0x001fca0000400000 */
[----:B------:R-:W0:Y:S01]  /*0e80*/  MUFU.EX2 R15, R15 ;  /* 0x0000000f000f7308 */ /* 0x000e220000000800 */
[----:B------:R-:W-:Y:S01]  /*0e90*/  FADD R26, R14, 1 ;  /* 0x3f8000000e1a7421 */ /* 0x000fe20000000000 */
[----:B------:R-:W-:Y:S01]  /*0ea0*/  FSETP.GT.AND P5, PT, R21, 8.50705917302346158658e+37, PT ;  /* 0x7e8000001500780b */ /* 0x000fe20003fa4000 */
[----:B------:R-:W-:Y:S01]  /*0eb0*/  @P2 FMUL R29, R29, 0.25 ;  /* 0x3e8000001d1d2820 */ /* 0x000fe20000400000 */
[----:B------:R-:W-:Y:S02]  /*0ec0*/  FSEL R11, R12, 1, P1 ;  /* 0x3f8000000c0b7808 */ /* 0x000fe40000800000 */
[----:B------:R-:W-:Y:S01]  /*0ed0*/  FSETP.GT.AND P0, PT, R26, 8.50705917302346158658e+37, PT ;  /* 0x7e8000001a00780b */ /* 0x000fe20003f04000 */
[----:B------:R-:W-:Y:S02]  /*0ee0*/  @P4 FMUL R30, R30, 0.25 ;  /* 0x3e8000001e1e4820 */ /* 0x000fe40000400000 */
[----:B-1----:R-:W-:Y:S01]  /*0ef0*/  FMUL R27, R28, R11 ;  /* 0x0000000b1c1b7220 */ /* 0x002fe20000400000 */
[----:B------:R-:W-:Y:S01]  /*0f00*/  FADD R11, RZ, -R36 ;  /* 0x80000024ff0b7221 */ /* 0x000fe20000000000 */
[----:B------:R-:W1:Y:S01]  /*0f10*/  MUFU.RCP R29, R29 ;  /* 0x0000001d001d7308 */ /* 0x000e620000001000 */
[----:B0-----:R-:W-:-:S02]  /*0f20*/  @!P3 FMUL R15, R15, R15 ;  /* 0x0000000f0f0fb220 */ /* 0x001fc40000400000 */
[----:B------:R-:W-:Y:S01]  /*0f30*/  FMUL R11, R11, 1.4426950216293334961 ;  /* 0x3fb8aa3b0b0b7820 */ /* 0x000fe20000400000 */
[----:B------:R-:W-:-:S04]  /*0f40*/  @P5 FMUL R21, R21, 0.25 ;  /* 0x3e80000015155820 */ /* 0x000fc80000400000 */
[----:B------:R-:W0:Y:S01]  /*0f50*/  MUFU.RCP R30, R30 ;  /* 0x0000001e001e7308 */ /* 0x000e220000001000 */
[----:B------:R-:W-:Y:S01]  /*0f60*/  FADD R28, R15, 1 ;  /* 0x3f8000000f1c7421 */ /* 0x000fe20000000000 */
[----:B------:R-:W-:Y:S01]  /*0f70*/  @P0 FMUL R26, R26, 0.25 ;  /* 0x3e8000001a1a0820 */ /* 0x000fe20000400000 */
[----:B------:R-:W-:Y:S01]  /*0f80*/  FSETP.GEU.AND P3, PT, R11, -126, PT ;  /* 0xc2fc00000b00780b */ /* 0x000fe20003f6e000 */
[----:B------:R-:W-:Y:S01]  /*0f90*/  FMUL R6, R6, R27 ;  /* 0x0000001b06067220 */ /* 0x000fe20000400000 */
[C---:B------:R-:W-:Y:S02]  /*0fa0*/  FSEL R14, R12.reuse, 1, P2 ;  /* 0x3f8000000c0e7808 */ /* 0x040fe40001000000 */
[----:B------:R-:W-:Y:S01]  /*0fb0*/  FSEL R27, R12, 1, P4 ;  /* 0x3f8000000c1b7808 */ /* 0x000fe20002000000 */
[----:B------:R-:W2:Y:S01]  /*0fc0*/  MUFU.RCP R21, R21 ;  /* 0x0000001500157308 */ /* 0x000ea20000001000 */
[----:B------:R-:W-:Y:S01]  /*0fd0*/  FSETP.GT.AND P4, PT, R28, 8.50705917302346158658e+37, PT ;  /* 0x7e8000001c00780b */ /* 0x000fe20003f84000 */
[----:B-1----:R-:W-:-:S06]  /*0fe0*/  FMUL R14, R29, R14 ;  /* 0x0000000e1d0e7220 */ /* 0x002fcc0000400000 */
[----:B------:R-:W1:Y:S01]  /*0ff0*/  MUFU.RCP R26, R26 ;  /* 0x0000001a001a7308 */ /* 0x000e620000001000 */
[----:B0-----:R-:W-:Y:S01]  /*1000*/  FMUL R27, R30, R27 ;  /* 0x0000001b1e1b7220 */ /* 0x001fe20000400000 */
[----:B------:R-:W-:Y:S01]  /*1010*/  FMUL R35, R35, R14 ;  /* 0x0000000e23237220 */ /* 0x000fe20000400000 */
[----:B------:R-:W-:Y:S01]  /*1020*/  FSEL R14, R12, 1, P5 ;  /* 0x3f8000000c0e7808 */ /* 0x000fe20002800000 */
[----:B------:R-:W-:Y:S01]  /*1030*/  FADD R29, RZ, -R19 ;  /* 0x80000013ff1d7221 */ /* 0x000fe20000000000 */
[----:B------:R-:W-:Y:S01]  /*1040*/  FMUL R18, R18, R27 ;  /* 0x0000001b12127220 */ /* 0x000fe20000400000 */
[----:B------:R-:W-:Y:S01]  /*1050*/  @!P3 FMUL R11, R11, 0.5 ;  /* 0x3f0000000b0bb820 */ /* 0x000fe20000400000 */
[----:B------:R-:W-:Y:S01]  /*1060*/  FSEL R27, R12, 1, P0 ;  /* 0x3f8000000c1b7808 */ /* 0x000fe20000000000 */
[----:B------:R-:W-:Y:S01]  /*1070*/  FMUL R29, R29, 1.4426950216293334961 ;  /* 0x3fb8aa3b1d1d7820 */ /* 0x000fe20000400000 */
[----:B------:R-:W-:Y:S01]  /*1080*/  @P4 FMUL R28, R28, 0.25 ;  /* 0x3e8000001c1c4820 */ /* 0x000fe20000400000 */
[----:B--2---:R-:W-:Y:S01]  /*1090*/  FMUL R14, R21, R14 ;  /* 0x0000000e150e7220 */ /* 0x004fe20000400000 */
[----:B------:R-:W0:Y:S01]  /*10a0*/  MUFU.EX2 R15, R11 ;  /* 0x0000000b000f7308 */ /* 0x000e220000000800 */
[----:B------:R-:W-:Y:S01]  /*10b0*/  FMUL R4, R4, R31 ;  /* 0x0000001f04047220 */ /* 0x000fe20000400000 */
[----:B------:R-:W-:Y:S01]  /*10c0*/  FADD R21, RZ, -R20 ;  /* 0x80000014ff157221 */ /* 0x000fe20000000000 */
[----:B-1----:R-:W-:Y:S01]  /*10d0*/  FMUL R31, R26, R27 ;  /* 0x0000001b1a1f7220 */ /* 0x002fe20000400000 */
[----:B------:R-:W-:-:S02]  /*10e0*/  FSETP.GEU.AND P6, PT, R29, -126, PT ;  /* 0xc2fc00001d00780b */ /* 0x000fc40003fce000 */
[----:B------:R-:W-:Y:S02]  /*10f0*/  FMUL R21, R21, 1.4426950216293334961 ;  /* 0x3fb8aa3b15157820 */ /* 0x000fe40000400000 */
[----:B------:R1:W2:Y:S01]  /*1100*/  MUFU.RCP R26, R28 ;  /* 0x0000001c001a7308 */ /* 0x0002a20000001000 */
[----:B------:R-:W-:Y:S01]  /*1110*/  FMUL R14, R25, R14 ;  /* 0x0000000e190e7220 */ /* 0x000fe20000400000 */
[----:B------:R-:W-:Y:S01]  /*1120*/  FADD R25, RZ, -R22 ;  /* 0x80000016ff197221 */ /* 0x000fe20000000000 */
[----:B------:R-:W-:Y:S01]  /*1130*/  FSETP.GEU.AND P0, PT, R21, -126, PT ;  /* 0xc2fc00001500780b */ /* 0x000fe20003f0e000 */
[----:B------:R-:W-:Y:S02]  /*1140*/  FMUL R24, R24, R31 ;  /* 0x0000001f18187220 */ /* 0x000fe40000400000 */
[----:B------:R-:W-:Y:S01]  /*1150*/  FMUL R25, R25, 1.4426950216293334961 ;  /* 0x3fb8aa3b19197820 */ /* 0x000fe20000400000 */
[----:B------:R-:W-:Y:S01]  /*1160*/  FADD R27, RZ, -R13 ;  /* 0x8000000dff1b7221 */ /* 0x000fe20000000000 */
[----:B------:R-:W-:Y:S01]  /*1170*/  FADD R30, RZ, -R23 ;  /* 0x80000017ff1e7221 */ /* 0x000fe20000000000 */
[----:B------:R-:W-:Y:S01]  /*1180*/  FSEL R31, R12, 1, P4 ;  /* 0x3f8000000c1f7808 */ /* 0x000fe20002000000 */
[----:B0-----:R-:W-:Y:S01]  /*1190*/  @!P3 FMUL R15, R15, R15 ;  /* 0x0000000f0f0fb220 */ /* 0x001fe20000400000 */
[----:B------:R-:W-:Y:S01]  /*11a0*/  FSETP.GEU.AND P1, PT, R25, -126, PT ;  /* 0xc2fc00001900780b */ /* 0x000fe20003f2e000 */
[----:B------:R-:W-:Y:S01]  /*11b0*/  @!P6 FMUL R29, R29, 0.5 ;  /* 0x3f0000001d1de820 */ /* 0x000fe20000400000 */
[----:B------:R-:W-:Y:S01]  /*11c0*/  FMUL R27, R27, 1.4426950216293334961 ;  /* 0x3fb8aa3b1b1b7820 */ /* 0x000fe20000400000 */
[----:B-1----:R-:W-:Y:S01]  /*11d0*/  FMUL R28, R30, 1.4426950216293334961 ;  /* 0x3fb8aa3b1e1c7820 */ /* 0x002fe20000400000 */
[----:B--2---:R-:W-:Y:S01]  /*11e0*/  FMUL R30, R26, R31 ;  /* 0x0000001f1a1e7220 */ /* 0x004fe20000400000 */
[----:B------:R-:W-:Y:S01]  /*11f0*/  FADD R26, R15, 1 ;  /* 0x3f8000000f1a7421 */ /* 0x000fe20000000000 */
[----:B------:R-:W-:Y:S01]  /*1200*/  FADD R15, RZ, -R8 ;  /* 0x80000008ff0f7221 */ /* 0x000fe20000000000 */
[----:B------:R-:W0:Y:S01]  /*1210*/  MUFU.EX2 R11, R29 ;  /* 0x0000001d000b7308 */ /* 0x000e220000000800 */
[----:B------:R-:W-:Y:S01]  /*1220*/  FSETP.GEU.AND P2, PT, R27, -126, PT ;  /* 0xc2fc00001b00780b */ /* 0x000fe20003f4e000 */
[----:B------:R-:W-:Y:S01]  /*1230*/  @!P0 FMUL R21, R21, 0.5 ;  /* 0x3f00000015158820 */ /* 0x000fe20000400000 */
[----:B------:R-:W-:Y:S01]  /*1240*/  FMUL R15, R15, 1.4426950216293334961 ;  /* 0x3fb8aa3b0f0f7820 */ /* 0x000fe20000400000 */
[----:B------:R-:W-:Y:S01]  /*1250*/  FSETP.GEU.AND P3, PT, R28, -126, PT ;  /* 0xc2fc00001c00780b */ /* 0x000fe20003f6e000 */
[----:B------:R-:W-:Y:S01]  /*1260*/  FADD R31, RZ, -R16 ;  /* 0x80000010ff1f7221 */ /* 0x000fe20000000000 */
[----:B------:R-:W-:-:S02]  /*1270*/  @!P1 FMUL R25, R25, 0.5 ;  /* 0x3f00000019199820 */ /* 0x000fc40000400000 */
[----:B------:R-:W1:Y:S01]  /*1280*/  MUFU.EX2 R21, R21 ;  /* 0x0000001500157308 */ /* 0x000e620000000800 */
[----:B------:R-:W-:Y:S01]  /*1290*/  FSETP.GEU.AND P5, PT, R15, -126, PT ;  /* 0xc2fc00000f00780b */ /* 0x000fe20003fae000 */
[----:B------:R-:W-:-:S04]  /*12a0*/  FMUL R31, R31, 1.4426950216293334961 ;  /* 0x3fb8aa3b1f1f7820 */ /* 0x000fc80000400000 */
[----:B------:R-:W-:Y:S01]  /*12b0*/  @!P2 FMUL R27, R27, 0.5 ;  /* 0x3f0000001b1ba820 */ /* 0x000fe20000400000 */
[----:B0-----:R-:W-:Y:S01]  /*12c0*/  @!P6 FMUL R11, R11, R11 ;  /* 0x0000000b0b0be220 */ /* 0x001fe20000400000 */
[----:B------:R-:W0:Y:S01]  /*12d0*/  MUFU.EX2 R25, R25 ;  /* 0x0000001900197308 */ /* 0x000e220000000800 */
[----:B------:R-:W-:Y:S01]  /*12e0*/  FSETP.GEU.AND P6, PT, R31, -126, PT ;  /* 0xc2fc00001f00780b */ /* 0x000fe20003fce000 */
[----:B------:R-:W-:-:S04]  /*12f0*/  @!P3 FMUL R28, R28, 0.5 ;  /* 0x3f0000001c1cb820 */ /* 0x000fc80000400000 */
[----:B------:R-:W-:Y:S02]  /*1300*/  @!P5 FMUL R15, R15, 0.5 ;  /* 0x3f0000000f0fd820 */ /* 0x000fe40000400000 */
[----:B------:R-:W2:Y:S01]  /*1310*/  MUFU.EX2 R27, R27 ;  /* 0x0000001b001b7308 */ /* 0x000ea20000000800 */
[----:B-1----:R-:W-:Y:S01]  /*1320*/  @!P0 FMUL R21, R21, R21 ;  /* 0x0000001515158220 */ /* 0x002fe20000400000 */
[----:B------:R-:W-:-:S03]  /*1330*/  FSETP.GT.AND P4, PT, R26, 8.50705917302346158658e+37, PT ;  /* 0x7e8000001a00780b */ /* 0x000fc60003f84000 */
[----:B------:R-:W-:-:S03]  /*1340*/  FADD R29, R21, 1 ;  /* 0x3f800000151d7421 */ /* 0x000fc60000000000 */
[----:B------:R-:W1:Y:S01]  /*1350*/  MUFU.EX2 R28, R28 ;  /* 0x0000001c001c7308 */ /* 0x000e620000000800 */
[----:B------:R-:W-:Y:S01]  /*1360*/  @!P6 FMUL R31, R31, 0.5 ;  /* 0x3f0000001f1fe820 */ /* 0x000fe20000400000 */
[----:B0-----:R-:W-:Y:S01]  /*1370*/  @!P1 FMUL R25, R25, R25 ;  /* 0x0000001919199220 */ /* 0x001fe20000400000 */
[----:B------:R-:W-:-:S05]  /*1380*/  FSETP.GT.AND P1, PT, R29, 8.50705917302346158658e+37, PT ;  /* 0x7e8000001d00780b */ /* 0x000fca0003f24000 */
[----:B------:R-:W0:Y:S01]  /*1390*/  MUFU.EX2 R15, R15 ;  /* 0x0000000f000f7308 */ /* 0x000e220000000800 */
[----:B------:R-:W-:Y:S01]  /*13a0*/  FADD R25, R25, 1 ;  /* 0x3f80000019197421 */ /* 0x000fe20000000000 */
[----:B--2---:R-:W-:Y:S01]  /*13b0*/  @!P2 FMUL R27, R27, R27 ;  /* 0x0000001b1b1ba220 */ /* 0x004fe20000400000 */
[----:B------:R-:W-:-:S05]  /*13c0*/  FMUL R17, R17, R30 ;  /* 0x0000001e11117220 */ /* 0x000fca0000400000 */
[----:B------:R-:W2:Y:S01]  /*13d0*/  MUFU.EX2 R21, R31 ;  /* 0x0000001f00157308 */ /* 0x000ea20000000800 */
[----:B------:R-:W-:Y:S01]  /*13e0*/  @P4 FMUL R26, R26, 0.25 ;  /* 0x3e8000001a1a4820 */ /* 0x000fe20000400000 */
[----:B------:R-:W-:Y:S01]  /*13f0*/  FADD R30, R11, 1 ;  /* 0x3f8000000b1e7421 */ /* 0x000fe20000000000 */
[----:B------:R-:W-:Y:S01]  /*1400*/  FSETP.GT.AND P2, PT, R25, 8.50705917302346158658e+37, PT ;  /* 0x7e8000001900780b */ /* 0x000fe20003f44000 */
[----:B------:R-:W-:Y:S01]  /*1410*/  FADD R27, R27, 1 ;  /* 0x3f8000001b1b7421 */ /* 0x000fe20000000000 */
[----:B-1----:R-:W-:Y:S01]  /*1420*/  @!P3 FMUL R28, R28, R28 ;  /* 0x0000001c1c1cb220 */ /* 0x002fe20000400000 */
[----:B0-----:R-:W-:Y:S01]  /*1430*/  @!P5 FMUL R15, R15, R15 ;  /* 0x0000000f0f0fd220 */ /* 0x001fe20000400000 */
[----:B------:R-:W-:Y:S01]  /*1440*/  FSETP.GT.AND P0, PT, R30, 8.50705917302346158658e+37, PT ;  /* 0x7e8000001e00780b */ /* 0x000fe20003f04000 */
[----:B------:R-:W0:Y:S01]  /*1450*/  MUFU.RCP R26, R26 ;  /* 0x0000001a001a7308 */ /* 0x000e220000001000 */
[----:B------:R-:W-:Y:S01]  /*1460*/  FSETP.GT.AND P3, PT, R27, 8.50705917302346158658e+37, PT ;  /* 0x7e8000001b00780b */ /* 0x000fe20003f64000 */
[----:B------:R-:W-:Y:S01]  /*1470*/  @P1 FMUL R29, R29, 0.25 ;  /* 0x3e8000001d1d1820 */ /* 0x000fe20000400000 */
[----:B------:R-:W-:Y:S01]  /*1480*/  FADD R28, R28, 1 ;  /* 0x3f8000001c1c7421 */ /* 0x000fe20000000000 */
[----:B------:R-:W-:Y:S01]  /*1490*/  FADD R15, R15, 1 ;  /* 0x3f8000000f0f7421 */ /* 0x000fe20000000000 */
[----:B--2---:R-:W-:Y:S01]  /*14a0*/  @!P6 FMUL R21, R21, R21 ;  /* 0x000000151515e220 */ /* 0x004fe20000400000 */
[----:B------:R-:W-:-:S02]  /*14b0*/  FSEL R11, R12, 1, P4 ;  /* 0x3f8000000c0b7808 */ /* 0x000fc40002000000 */
[----:B------:R-:W1:Y:S01]  /*14c0*/  MUFU.RCP R29, R29 ;  /* 0x0000001d001d7308 */ /* 0x000e620000001000 */
[----:B------:R-:W-:Y:S01]  /*14d0*/  FSETP.GT.AND P5, PT, R28, 8.50705917302346158658e+37, PT ;  /* 0x7e8000001c00780b */ /* 0x000fe20003fa4000 */
[----:B------:R-:W-:Y:S01]  /*14e0*/  @P2 FMUL R25, R25, 0.25 ;  /* 0x3e80000019192820 */ /* 0x000fe20000400000 */
[----:B------:R-:W-:Y:S01]  /*14f0*/  FSETP.GT.AND P4, PT, R15, 8.50705917302346158658e+37, PT ;  /* 0x7e8000000f00780b */ /* 0x000fe20003f84000 */
[----:B------:R-:W-:Y:S01]  /*1500*/  FADD R21, R21, 1 ;  /* 0x3f80000015157421 */ /* 0x000fe20000000000 */
[----:B------:R-:W-:Y:S01]  /*1510*/  @P0 FMUL R30, R30, 0.25 ;  /* 0x3e8000001e1e0820 */ /* 0x000fe20000400000 */
[----:B------:R-:W-:Y:S01]  /*1520*/  FSEL R31, R12, 1, P0 ;  /* 0x3f8000000c1f7808 */ /* 0x000fe20000000000 */
[----:B------:R-:W-:Y:S01]  /*1530*/  @P3 FMUL R27, R27, 0.25 ;  /* 0x3e8000001b1b3820 */ /* 0x000fe20000400000 */
[----:B------:R-:W2:Y:S01]  /*1540*/  MUFU.RCP R25, R25 ;  /* 0x0000001900197308 */ /* 0x000ea20000001000 */
[----:B------:R-:W-:Y:S01]  /*1550*/  FSETP.GT.AND P0, PT, R21, 8.50705917302346158658e+37, PT ;  /* 0x7e8000001500780b */ /* 0x000fe20003f04000 */
[----:B0-----:R-:W-:-:S06]  /*1560*/  FMUL R11, R26, R11 ;  /* 0x0000000b1a0b7220 */ /* 0x001fcc0000400000 */
[----:B------:R0:W-:Y:S01]  /*1570*/  MUFU.RCP R26, R30 ;  /* 0x0000001e001a7308 */ /* 0x0001e20000001000 */
[----:B------:R-:W-:Y:S01]  /*1580*/  @P5 FMUL R28, R28, 0.25 ;  /* 0x3e8000001c1c5820 */ /* 0x000fe20000400000 */
[----:B------:R-:W-:Y:S01]  /*1590*/  @P4 FMUL R15, R15, 0.25 ;  /* 0x3e8000000f0f4820 */ /* 0x000fe20000400000 */
[----:B0-----:R-:W-:-:S05]  /*15a0*/  FSEL R30, R12, 1, P1 ;  /* 0x3f8000000c1e7808 */ /* 0x001fca0000800000 */
[----:B------:R-:W0:Y:S01]  /*15b0*/  MUFU.RCP R27, R27 ;  /* 0x0000001b001b7308 */ /* 0x000e220000001000 */
[----:B-1----:R-:W-:Y:S01]  /*15c0*/  FMUL R29, R29, R30 ;  /* 0x0000001e1d1d7220 */ /* 0x002fe20000400000 */
[----:B------:R-:W-:Y:S01]  /*15d0*/  FSEL R30, R12, 1, P2 ;  /* 0x3f8000000c1e7808 */ /* 0x000fe20001000000 */
[----:B------:R-:W-:-:S05]  /*15e0*/  @P0 FMUL R21, R21, 0.25 ;  /* 0x3e80000015150820 */ /* 0x000fca0000400000 */
[----:B------:R-:W1:Y:S01]  /*15f0*/  MUFU.RCP R28, R28 ;  /* 0x0000001c001c7308 */ /* 0x000e620000001000 */
[----:B--2---:R-:W-:Y:S01]  /*1600*/  FMUL R25, R25, R30 ;  /* 0x0000001e19197220 */ /* 0x004fe20000400000 */
[----:B------:R-:W-:-:S06]  /*1610*/  FSEL R30, R12, 1, P3 ;  /* 0x3f8000000c1e7808 */ /* 0x000fcc0001800000 */
[----:B------:R-:W2:Y:S01]  /*1620*/  MUFU.RCP R15, R15 ;  /* 0x0000000f000f7308 */ /* 0x000ea20000001000 */
[----:B0-----:R-:W-:Y:S01]  /*1630*/  FMUL R30, R27, R30 ;  /* 0x0000001e1b1e7220 */ /* 0x001fe20000400000 */
[----:B------:R-:W-:Y:S02]  /*1640*/  LEA R7, R5, R32, 0x2 ;  /* 0x0000002005077211 */ /* 0x000fe400078e10ff */
[----:B------:R-:W-:-:S04]  /*1650*/  FSEL R27, R12, 1, P5 ;  /* 0x3f8000000c1b7808 */ /* 0x000fc80002800000 */
[----:B------:R-:W0:Y:S01]  /*1660*/  MUFU.RCP R21, R21 ;  /* 0x0000001500157308 */ /* 0x000e220000001000 */
[----:B------:R-:W-:Y:S01]  /*1670*/  FSEL R32, R12, 1, P4 ;  /* 0x3f8000000c207808 */ /* 0x000fe20002000000 */
[----:B-1----:R-:W-:Y:S01]  /*1680*/  FMUL R28, R28, R27 ;  /* 0x0000001b1c1c7220 */ /* 0x002fe20000400000 */
[----:B------:R-:W-:Y:S02]  /*1690*/  LEA R10, R5, R10, 0x2 ;  /* 0x0000000a050a7211 */ /* 0x000fe400078e10ff */
[----:B------:R-:W-:Y:S01]  /*16a0*/  FSEL R12, R12, 1, P0 ;  /* 0x3f8000000c0c7808 */ /* 0x000fe20000000000 */
[----:B--2---:R-:W-:Y:S01]  /*16b0*/  FMUL R27, R15, R32 ;  /* 0x000000200f1b7220 */ /* 0x004fe20000400000 */
[----:B------:R-:W-:Y:S01]  /*16c0*/  LEA R5, R5, R34, 0x2 ;  /* 0x0000002205057211 */ /* 0x000fe200078e10ff */
[----:B------:R-:W-:Y:S02]  /*16d0*/  STS [R10], R37 ;  /* 0x000000250a007388 */ /* 0x000fe40000000800 */
[----:B------:R-:W-:Y:S01]  /*16e0*/  FMUL R8, R8, R27 ;  /* 0x0000001b08087220 */ /* 0x000fe20000400000 */
[----:B------:R-:W-:Y:S01]  /*16f0*/  FMUL R26, R26, R31 ;  /* 0x0000001f1a1a7220 */ /* 0x000fe20000400000 */
[----:B------:R-:W-:Y:S01]  /*1700*/  STS [R9+0x400], R4 ;  /* 0x0004000409007388 */ /* 0x000fe20000000800 */
[----:B0-----:R-:W-:Y:S01]  /*1710*/  FMUL R15, R21, R12 ;  /* 0x0000000c150f7220 */ /* 0x001fe20000400000 */
[----:B------:R-:W-:-:S02]  /*1720*/  LOP3.LUT R12, R33, 0xfc, RZ, 0xc0, !PT ;  /* 0x000000fc210c7812 */ /* 0x000fc400078ec0ff */
[----:B------:R0:W-:Y:S01]  /*1730*/  STS [R7+0x800], R6 ;  /* 0x0008000607007388 */ /* 0x0001e20000000800 */
[----:B------:R-:W-:Y:S01]  /*1740*/  FMUL R36, R36, R11 ;  /* 0x0000000b24247220 */ /* 0x000fe20000400000 */
[----:B------:R-:W-:Y:S02]  /*1750*/  FMUL R26, R19, R26 ;  /* 0x0000001a131a7220 */ /* 0x000fe40000400000 */
[----:B------:R1:W-:Y:S01]  /*1760*/  STS [R5+0xc00], R8 ;  /* 0x000c000805007388 */ /* 0x0003e20000000800 */
[----:B------:R-:W-:Y:S01]  /*1770*/  PRMT R3, R12, 0x6540, R3 ;  /* 0x000065400c037816 */ /* 0x000fe20000000003 */
[----:B------:R-:W-:Y:S02]  /*1780*/  FMUL R12, R20, R29 ;  /* 0x0000001d140c7220 */ /* 0x000fe40000400000 */
[----:B------:R-:W-:Y:S01]  /*1790*/  STS [R10+0x100], R35 ;  /* 0x000100230a007388 */ /* 0x000fe20000000800 */
[----:B------:R-:W-:-:S03]  /*17a0*/  FMUL R25, R22, R25 ;  /* 0x0000001916197220 */ /* 0x000fc60000400000 */
[----:B------:R-:W-:Y:S01]  /*17b0*/  STS [R9+0x500], R18 ;  /* 0x0005001209007388 */ /* 0x000fe20000000800 */
[----:B------:R-:W-:-:S03]  /*17c0*/  FMUL R30, R13, R30 ;  /* 0x0000001e0d1e7220 */ /* 0x000fc60000400000 */
[----:B------:R-:W-:Y:S01]  /*17d0*/  STS [R7+0x900], R14 ;  /* 0x0009000e07007388 */ /* 0x000fe20000000800 */
[----:B------:R-:W-:-:S03]  /*17e0*/  FMUL R28, R23, R28 ;  /* 0x0000001c171c7220 */ /* 0x000fc60000400000 */
[----:B------:R-:W-:Y:S01]  /*17f0*/  STS [R5+0xd00], R24 ;  /* 0x000d001805007388 */ /* 0x000fe20000000800 */
[----:B------:R-:W-:-:S03]  /*1800*/  FMUL R20, R16, R15 ;  /* 0x0000000f10147220 */ /* 0x000fc60000400000 */
[----:B------:R-:W-:Y:S04]  /*1810*/  STS [R10+0x200], R17 ;  /* 0x000200110a007388 */ /* 0x000fe80000000800 */
[----:B------:R-:W-:Y:S04]  /*1820*/  STS [R9+0x600], R36 ;  /* 0x0006002409007388 */ /* 0x000fe80000000800 */
[----:B------:R-:W-:Y:S04]  /*1830*/  STS [R7+0xa00], R26 ;  /* 0x000a001a07007388 */ /* 0x000fe80000000800 */
[----:B------:R2:W-:Y:S01]  /*1840*/  STS [R5+0xe00], R12 ;  /* 0x000e000c05007388 */ /* 0x0005e20000000800 */
[----:B------:R-:W-:-:S03]  /*1850*/  LOP3.LUT R33, R33, 0x3fc, RZ, 0xc0, !PT ;  /* 0x000003fc21217812 */ /* 0x000fc600078ec0ff */
[----:B------:R-:W-:Y:S04]  /*1860*/  STS [R10+0x300], R25 ;  /* 0x000300190a007388 */ /* 0x000fe80000000800 */
[----:B------:R-:W-:Y:S04]  /*1870*/  STS [R9+0x700], R30 ;  /* 0x0007001e09007388 */ /* 0x000fe80000000800 */
[----:B------:R3:W-:Y:S04]  /*1880*/  STS [R7+0xb00], R28 ;  /* 0x000b001c07007388 */ /* 0x0007e80000000800 */
[----:B------:R4:W-:Y:S01]  /*1890*/  STS [R5+0xf00], R20 ;  /* 0x000f001405007388 */ /* 0x0009e20000000800 */
[----:B------:R-:W-:-:S02]  /*18a0*/  LOP3.LUT R11, R33, 0x400, RZ, 0xfc, !PT ;  /* 0x00000400210b7812 */ /* 0x000fc400078efcff */
[----:B0-----:R-:W-:Y:S02]  /*18b0*/  LOP3.LUT R6, R33, 0x800, RZ, 0xfc, !PT ;  /* 0x0000080021067812 */ /* 0x001fe400078efcff */
[----:B------:R-:W-:Y:S02]  /*18c0*/  SHF.R.U32.HI R4, RZ, 0x2, R0 ;  /* 0x00000002ff047819 */ /* 0x000fe40000011600 */
[----:B------:R-:W-:Y:S02]  /*18d0*/  SHF.R.U32.HI R11, RZ, 0x4, R11 ;  /* 0x00000004ff0b7819 */ /* 0x000fe4000001160b */
[----:B------:R-:W-:Y:S02]  /*18e0*/  SHF.R.U32.HI R6, RZ, 0x4, R6 ;  /* 0x00000004ff067819 */ /* 0x000fe40000011606 */
[----:B------:R-:W-:Y:S02]  /*18f0*/  LOP3.LUT R4, R4, 0x30, RZ, 0xc0, !PT ;  /* 0x0000003004047812 */ /* 0x000fe400078ec0ff */
[----:B------:R-:W-:-:S02]  /*1900*/  LOP3.LUT R11, R11, 0x70, RZ, 0xc0, !PT ;  /* 0x000000700b0b7812 */ /* 0x000fc400078ec0ff */
[----:B-1----:R-:W-:Y:S02]  /*1910*/  LOP3.LUT R8, R6, 0xb0, RZ, 0xc0, !PT ;  /* 0x000000b006087812 */ /* 0x002fe400078ec0ff */
[----:B------:R-:W-:Y:S02]  /*1920*/  IADD3 R4, R4, UR4, RZ ;  /* 0x0000000404047c10 */ /* 0x000fe4000fffe0ff */
[----:B------:R-:W-:Y:S02]  /*1930*/  IADD3 R6, R11, UR4, RZ ;  /* 0x000000040b067c10 */ /* 0x000fe4000fffe0ff */
[----:B--2---:R-:W-:Y:S02]  /*1940*/  IADD3 R12, R8, UR4, RZ ;  /* 0x00000004080c7c10 */ /* 0x004fe4000fffe0ff */
[C---:B------:R-:W-:Y:S02]  /*1950*/  LEA R4, R33.reuse, R4, 0x2 ;  /* 0x0000000421047211 */ /* 0x040fe400078e10ff */
[C---:B------:R-:W-:Y:S01]  /*1960*/  LEA R8, R33.reuse, R6, 0x2 ;  /* 0x0000000621087211 */ /* 0x040fe200078e10ff */
[----:B------:R-:W-:Y:S01]  /*1970*/  BAR.SYNC.DEFER_BLOCKING 0x0 ;  /* 0x0000000000007b1d */ /* 0x000fe20000010000 */
[----:B------:R-:W-:-:S02]  /*1980*/  LEA R16, R33, R12, 0x2 ;  /* 0x0000000c21107211 */ /* 0x000fc400078e10ff */
[----:B------:R-:W-:Y:S02]  /*1990*/  SHF.R.S32.HI R6, RZ, 0x1f, R3 ;  /* 0x0000001fff067819 */ /* 0x000fe40000011403 */
[----:B------:R-:W-:Y:S02]  /*19a0*/  SHF.R.U32.HI R21, RZ, 0x6, R0 ;  /* 0x00000006ff157819 */ /* 0x000fe40000011600 */
[----:B------:R-:W-:Y:S02]  /*19b0*/  LEA.HI R22, R6, R3, RZ, 0x6 ;  /* 0x0000000306167211 */ /* 0x000fe400078f30ff */
[----:B---3--:R-:W0:Y:S01]  /*19c0*/  LDC.64 R6, c[0x0][0x238] ;  /* 0x00008e00ff067b82 */ /* 0x008e220000000a00 */
[----:B------:R1:W2:Y:S04]  /*19d0*/  LDS.128 R12, [R4] ;  /* 0x00000000040c7984 */ /* 0x0002a80000000c00 */
[----:B------:R-:W3:Y:S04]  /*19e0*/  LDS.128 R8, [R8+0x1000] ;  /* 0x0010000008087984 */ /* 0x000ee80000000c00 */
[----:B------:R-:W5:Y:S01]  /*19f0*/  LDS.128 R16, [R16+0x2000] ;  /* 0x0020000010107984 */ /* 0x000f620000000c00 */
[----:B------:R-:W-:-:S02]  /*1a00*/  SGXT.U32 R21, R21, 0x2 ;  /* 0x000000021515781a */ /* 0x000fc40000000000 */
[C---:B------:R-:W-:Y:S02]  /*1a10*/  SHF.L.U32 R0, R22.reuse, 0x8, RZ ;  /* 0x0000000816007819 */ /* 0x040fe400000006ff */
[----:B------:R-:W-:Y:S02]  /*1a20*/  LOP3.LUT R2, R21, R2, RZ, 0xfc, !PT ;  /* 0x0000000215027212 */ /* 0x000fe400078efcff */
[----:B------:R-:W-:Y:S02]  /*1a30*/  LOP3.LUT R22, R22, 0xffffffc0, RZ, 0xc0, !PT ;  /* 0xffffffc016167812 */ /* 0x000fe400078ec0ff */
[----:B------:R-:W-:Y:S02]  /*1a40*/  LOP3.LUT R0, R0, 0xffffc000, RZ, 0xc0, !PT ;  /* 0xffffc00000007812 */ /* 0x000fe400078ec0ff */
[----:B----4-:R-:W-:Y:S02]  /*1a50*/  LOP3.LUT R5, R33, 0xc00, RZ, 0xfc, !PT ;  /* 0x00000c0021057812 */ /* 0x010fe400078efcff */
[----:B------:R-:W-:-:S02]  /*1a60*/  ISETP.GE.AND P0, PT, R3, 0x100, PT ;  /* 0x000001000300780c */ /* 0x000fc40003f06270 */
[----:B------:R-:W-:Y:S02]  /*1a70*/  LOP3.LUT R20, R2, 0x4, RZ, 0xfc, !PT ;  /* 0x0000000402147812 */ /* 0x000fe400078efcff */
[----:B------:R-:W-:Y:S02]  /*1a80*/  IADD3 R3, R0, R3, -R22 ;  /* 0x0000000300037210 */ /* 0x000fe40007ffe816 */
[C---:B-1----:R-:W-:Y:S02]  /*1a90*/  LOP3.LUT R4, R2.reuse, 0x8, RZ, 0xfc, !PT ;  /* 0x0000000802047812 */ /* 0x042fe400078efcff */
[----:B------:R-:W-:Y:S02]  /*1aa0*/  SHF.R.U32.HI R5, RZ, 0x4, R5 ;  /* 0x00000004ff057819 */ /* 0x000fe40000011605 */
[C---:B------:R-:W-:Y:S02]  /*1ab0*/  LOP3.LUT R0, R2.reuse, 0xc, RZ, 0xfc, !PT ;  /* 0x0000000c02007812 */ /* 0x040fe400078efcff */
[----:B------:R-:W-:-:S02]  /*1ac0*/  ISETP.LT.AND P3, PT, R2, 0x100, !P0 ;  /* 0x000001000200780c */ /* 0x000fc40004761270 */
[----:B------:R-:W-:Y:S02]  /*1ad0*/  ISETP.LT.AND P2, PT, R20, 0x100, !P0 ;  /* 0x000001001400780c */ /* 0x000fe40004741270 */
[----:B------:R-:W-:Y:S02]  /*1ae0*/  ISETP.LT.AND P1, PT, R4, 0x100, !P0 ;  /* 0x000001000400780c */ /* 0x000fe40004721270 */
[----:B------:R-:W-:Y:S02]  /*1af0*/  LOP3.LUT R22, R5, 0xf0, RZ, 0xc0, !PT ;  /* 0x000000f005167812 */ /* 0x000fe400078ec0ff */
[-C--:B------:R-:W-:Y:S02]  /*1b00*/  LEA R5, R2, R3.reuse, 0x6 ;  /* 0x0000000302057211 */ /* 0x080fe400078e30ff */
[----:B------:R-:W-:Y:S02]  /*1b10*/  ISETP.LT.AND P0, PT, R0, 0x100, !P0 ;  /* 0x000001000000780c */ /* 0x000fe40004701270 */
[----:B------:R-:W-:-:S02]  /*1b20*/  LEA R21, R20, R3, 0x6 ;  /* 0x0000000314157211 */ /* 0x000fc400078e30ff */
[----:B------:R-:W-:Y:S01]  /*1b30*/  LEA R23, R4, R3, 0x6 ;  /* 0x0000000304177211 */ /* 0x000fe200078e30ff */
[----:B0-----:R-:W-:Y:S01]  /*1b40*/  IMAD.WIDE R4, R5, 0x4, R6 ;  /* 0x0000000405047825 */ /* 0x001fe200078e0206 */
[----:B------:R-:W-:-:S03]  /*1b50*/  IADD3 R2, R22, UR4, RZ ;  /* 0x0000000416027c10 */ /* 0x000fc6000fffe0ff */
[--C-:B------:R-:W-:Y:S01]  /*1b60*/  IMAD.WIDE R20, R21, 0x4, R6.reuse ;  /* 0x0000000415147825 */ /* 0x100fe200078e0206 */
[----:B--2---:R0:W-:Y:S03]  /*1b70*/  @P3 STG.E.128 desc[UR6][R4.64], R12 ;  /* 0x0000000c04003986 */ /* 0x0041e6000c101d06 */
[----:B------:R-:W-:Y:S01]  /*1b80*/  IMAD.WIDE R22, R23, 0x4, R6 ;  /* 0x0000000417167825 */ /* 0x000fe200078e0206 */
[----:B---3--:R0:W-:Y:S01]  /*1b90*/  @P2 STG.E.128 desc[UR6][R20.64], R8 ;  /* 0x0000000814002986 */ /* 0x0081e2000c101d06 */
[----:B------:R-:W-:-:S03]  /*1ba0*/  LEA R2, R33, R2, 0x2 ;  /* 0x0000000221027211 */ /* 0x000fc600078e10ff */
[----:B-----5:R0:W-:Y:S02]  /*1bb0*/  @P1 STG.E.128 desc[UR6][R22.64], R16 ;  /* 0x0000001016001986 */ /* 0x0201e4000c101d06 */
[----:B0-----:R-:W-:Y:S05]  /*1bc0*/  @!P0 EXIT ;  /* 0x000000000000894d */ /* 0x001fea0003800000 */
[----:B0-----:R-:W0:Y:S01]  /*1bd0*/  LDS.128 R8, [R2+0x3000] ;  /* 0x0030000002087984 */ /* 0x001e220000000c00 */
[----:B------:R-:W-:-:S05]  /*1be0*/  LEA R3, R0, R3, 0x6 ;  /* 0x0000000300037211 */ /* 0x000fca00078e30ff */
[----:B------:R-:W-:-:S05]  /*1bf0*/  IMAD.WIDE R6, R3, 0x4, R6 ;  /* 0x0000000403067825 */ /* 0x000fca00078e0206 */
[----:B0-----:R-:W-:Y:S01]  /*1c00*/  STG.E.128 desc[UR6][R6.64], R8 ;  /* 0x0000000806007986 */ /* 0x001fe2000c101d06 */
[----:B------:R-:W-:Y:S05]  /*1c10*/  EXIT ;  /* 0x000000000000794d */ /* 0x000fea0003800000 */
.L_x_0:
[----:B------:R-:W-:-:S00]  /*1c20*/  BRA `(.L_x_0) ;  /* 0xfffffffc00fc7947 */ /* 0x000fc0000383ffff */
[----:B------:R-:W-:-:S00]  /*1c30*/  NOP ;  /* 0x0000000000007918 */ /* 0x000fc00000000000 */
        /* <DEDUP_REMOVED lines=12> */
.L_x_1:


//--------------------- .nv.global.init           --------------------------
	.section	.nv.global.init,"aw",@progbits
.nv.global.init:
	.type		_$_str,@object
	.size		_$_str,(_$_str_$_2 - _$_str)
_$_str:
        /*0000*/ 	.byte	0x5f, 0x5f, 0x43, 0x55, 0x44, 0x41, 0x5f, 0x46, 0x54, 0x5a, 0x00
	.type		_$_str_$_2,@object
	.size		_$_str_$_2,(.L_1 - _$_str_$_2)
_$_str_$_2:
        /*000b*/ 	.byte	0x5f, 0x5f, 0x43, 0x55, 0x44, 0x41, 0x5f, 0x50, 0x52, 0x45, 0x43, 0x5f, 0x53, 0x51, 0x52, 0x54
        /*001b*/ 	.byte	0x00
.L_1:


//--------------------- .nv.shared.triton_poi_fused__native_batch_norm_legit_no_training_silu_24 --------------------------
	.section	.nv.shared.triton_poi_fused__native_batch_norm_legit_no_training_silu_24,"aw",@nobits
	.sectionflags	@""
	.align	16
	.zero		1024


//--------------------- .nv.constant0.triton_poi_fused__native_batch_norm_legit_no_training_silu_24 --------------------------
	.section	.nv.constant0.triton_poi_fused__native_batch_norm_legit_no_training_silu_24,"a",@progbits
	.sectionflags	@""
	.align	4
.nv.constant0.triton_poi_fused__native_batch_norm_legit_no_training_silu_24:
	.zero		584
